//
// Generated by NVIDIA NVVM Compiler
//
// Compiler Build ID: CL-36424714
// Cuda compilation tools, release 13.0, V13.0.88
// Based on NVVM 20.0.0
//

.version 9.0
.target sm_100
.address_size 64

	// .globl	_Z10BubbleSortPfi

.visible .entry _Z10BubbleSortPfi(
	.param .u64 .ptr .align 1 _Z10BubbleSortPfi_param_0,
	.param .u32 _Z10BubbleSortPfi_param_1
)
{
	.reg .pred 	%p<6>;
	.reg .b32 	%r<16>;
	.reg .b32 	%f<3>;
	.reg .b64 	%rd<5>;

	ld.param.u64 	%rd3, [_Z10BubbleSortPfi_param_0];
	ld.param.u32 	%r9, [_Z10BubbleSortPfi_param_1];
	setp.lt.s32 	%p1, %r9, 1;
	@%p1 bra 	$L__BB0_7;
	mov.u32 	%r11, %tid.x;
	shl.b32 	%r1, %r11, 1;
	add.s32 	%r2, %r9, -1;
	mov.u32 	%r12, %ntid.x;
	shl.b32 	%r3, %r12, 1;
	cvta.to.global.u64 	%rd1, %rd3;
	mov.b32 	%r14, 0;
$L__BB0_2:
	and.b32  	%r13, %r14, 1;
	add.s32 	%r15, %r13, %r1;
	setp.ge.s32 	%p2, %r15, %r2;
	@%p2 bra 	$L__BB0_6;
$L__BB0_3:
	mul.wide.s32 	%rd4, %r15, 4;
	add.s64 	%rd2, %rd1, %rd4;
	ld.global.f32 	%f1, [%rd2];
	ld.global.f32 	%f2, [%rd2+4];
	setp.leu.f32 	%p3, %f1, %f2;
	@%p3 bra 	$L__BB0_5;
	st.global.f32 	[%rd2], %f2;
	st.global.f32 	[%rd2+4], %f1;
$L__BB0_5:
	add.s32 	%r15, %r15, %r3;
	setp.lt.s32 	%p4, %r15, %r2;
	@%p4 bra 	$L__BB0_3;
$L__BB0_6:
	bar.sync 	0;
	add.s32 	%r14, %r14, 1;
	setp.ne.s32 	%p5, %r14, %r9;
	@%p5 bra 	$L__BB0_2;
$L__BB0_7:
	ret;

}


// ===== COMPILED SASS (sm_100) =====

	.target	sm_100

	.elftype	@"ET_EXEC"


//--------------------- .note.nv.tkinfo           --------------------------
	.section	.note.nv.tkinfo,"",@"SHT_NOTE"
	.sectionflags	@"SHF_NOTE_NV_TKINFO"
	.tkinfo
        /*0018*/ 	.word	0x00000002
        /*0030*/ 	.string	""
        /*0030*/ 	.string	"ptxas"
        /*0030*/ 	.string	"Cuda compilation tools, release 13.0, V13.0.88"
        /*0030*/ 	.string	"Build cuda_13.0.r13.0/compiler.36424714_0"
        /*0030*/ 	.string	"-arch sm_100 -m 64 "



//--------------------- .note.nv.cuinfo           --------------------------
	.section	.note.nv.cuinfo,"",@"SHT_NOTE"
	.sectionflags	@"SHF_NOTE_NV_CUINFO"
        /*0018*/ 	.short	0x0002
        /*001a*/ 	.short	0x0064
        /*001c*/ 	.short	0x0082
	.zero		2


//--------------------- .nv.info                  --------------------------
	.section	.nv.info,"",@"SHT_CUDA_INFO"
	.align	4


	//----- nvinfo : EIATTR_REGCOUNT
	.align		4
        /*0000*/ 	.byte	0x04, 0x2f
        /*0002*/ 	.short	(.L_1 - .L_0)
	.align		4
.L_0:
        /*0004*/ 	.word	index@(_Z10BubbleSortPfi)
        /*0008*/ 	.word	0x0000000d


	//----- nvinfo : EIATTR_FRAME_SIZE
	.align		4
.L_1:
        /*000c*/ 	.byte	0x04, 0x11
        /*000e*/ 	.short	(.L_3 - .L_2)
	.align		4
.L_2:
        /*0010*/ 	.word	index@(_Z10BubbleSortPfi)
        /*0014*/ 	.word	0x00000000


	//----- nvinfo : EIATTR_MIN_STACK_SIZE
	.align		4
.L_3:
        /*0018*/ 	.byte	0x04, 0x12
        /*001a*/ 	.short	(.L_5 - .L_4)
	.align		4
.L_4:
        /*001c*/ 	.word	index@(_Z10BubbleSortPfi)
        /*0020*/ 	.word	0x00000000
.L_5:


//--------------------- .nv.compat                --------------------------
	.section	.nv.compat,"",@"SHT_CUDA_COMPAT_INFO"
	.align	4
        /*0000*/ 	.byte	0x02, 0x09, 0x00, 0x00, 0x02, 0x02, 0x01, 0x00, 0x02, 0x05, 0x05, 0x00, 0x03, 0x07, 0x01, 0x01
        /*0010*/ 	.byte	0x02, 0x03, 0x00, 0x00, 0x02, 0x06, 0x01, 0x00, 0x04, 0x0b, 0x08, 0x00, 0x09, 0x00, 0x00, 0x00
        /*0020*/ 	.byte	0x00, 0x00, 0x00, 0x00


//--------------------- .nv.info._Z10BubbleSortPfi --------------------------
	.section	.nv.info._Z10BubbleSortPfi,"",@"SHT_CUDA_INFO"
	.sectionflags	@""
	.align	4


	//----- nvinfo : EIATTR_CUDA_API_VERSION
	.align		4
        /*0000*/ 	.byte	0x04, 0x37
        /*0002*/ 	.short	(.L_7 - .L_6)
.L_6:
        /*0004*/ 	.word	0x00000082


	//----- nvinfo : EIATTR_KPARAM_INFO
	.align		4
.L_7:
        /*0008*/ 	.byte	0x04, 0x17
        /*000a*/ 	.short	(.L_9 - .L_8)
.L_8:
        /*000c*/ 	.word	0x00000000
        /*0010*/ 	.short	0x0001
        /*0012*/ 	.short	0x0008
        /*0014*/ 	.byte	0x00, 0xf0, 0x11, 0x00


	//----- nvinfo : EIATTR_KPARAM_INFO
	.align		4
.L_9:
        /*0018*/ 	.byte	0x04, 0x17
        /*001a*/ 	.short	(.L_11 - .L_10)
.L_10:
        /*001c*/ 	.word	0x00000000
        /*0020*/ 	.short	0x0000
        /*0022*/ 	.short	0x0000
        /*0024*/ 	.byte	0x00, 0xf5, 0x21, 0x00


	//----- nvinfo : EIATTR_SPARSE_MMA_MASK
	.align		4
.L_11:
        /*0028*/ 	.byte	0x03, 0x50
        /*002a*/ 	.short	0x0000


	//----- nvinfo : EIATTR_MAXREG_COUNT
	.align		4
        /*002c*/ 	.byte	0x03, 0x1b
        /*002e*/ 	.short	0x00ff


	//----- nvinfo : EIATTR_NUM_BARRIERS
	.align		4
        /*0030*/ 	.byte	0x02, 0x4c
        /*0032*/ 	.byte	0x01
	.zero		1


	//----- nvinfo : EIATTR_MERCURY_ISA_VERSION
	.align		4
        /*0034*/ 	.byte	0x03, 0x5f
        /*0036*/ 	.short	0x0101


	//----- nvinfo : EIATTR_VRC_CTA_INIT_COUNT
	.align		4
        /*0038*/ 	.byte	0x02, 0x4a
	.zero		1
	.zero		1


	//----- nvinfo : EIATTR_EXIT_INSTR_OFFSETS
	.align		4
        /*003c*/ 	.byte	0x04, 0x1c
        /*003e*/ 	.short	(.L_13 - .L_12)


	//   ....[0]....
.L_12:
        /*0040*/ 	.word	0x00000030


	//   ....[1]....
        /*0044*/ 	.word	0x000001f0


	//----- nvinfo : EIATTR_CRS_STACK_SIZE
	.align		4
.L_13:
        /*0048*/ 	.byte	0x04, 0x1e
        /*004a*/ 	.short	(.L_15 - .L_14)
.L_14:
        /*004c*/ 	.word	0x00000000


	//----- nvinfo : EIATTR_CBANK_PARAM_SIZE
	.align		4
.L_15:
        /*0050*/ 	.byte	0x03, 0x19
        /*0052*/ 	.short	0x000c


	//----- nvinfo : EIATTR_PARAM_CBANK
	.align		4
        /*0054*/ 	.byte	0x04, 0x0a
        /*0056*/ 	.short	(.L_17 - .L_16)
	.align		4
.L_16:
        /*0058*/ 	.word	index@(.nv.constant0._Z10BubbleSortPfi)
        /*005c*/ 	.short	0x0380
        /*005e*/ 	.short	0x000c


	//----- nvinfo : EIATTR_SW_WAR
	.align		4
.L_17:
        /*0060*/ 	.byte	0x04, 0x36
        /*0062*/ 	.short	(.L_19 - .L_18)
.L_18:
        /*0064*/ 	.word	0x00000008
.L_19:


//--------------------- .nv.callgraph             --------------------------
	.section	.nv.callgraph,"",@"SHT_CUDA_CALLGRAPH"
	.align	4
	.sectionentsize	8
	.align		4
        /*0000*/ 	.word	0x00000000
	.align		4
        /*0004*/ 	.word	0xffffffff
	.align		4
        /*0008*/ 	.word	0x00000000
	.align		4
        /*000c*/ 	.word	0xfffffffe
	.align		4
        /*0010*/ 	.word	0x00000000
	.align		4
        /*0014*/ 	.word	0xfffffffd
	.align		4
        /*0018*/ 	.word	0x00000000
	.align		4
        /*001c*/ 	.word	0xfffffffc


//--------------------- .text._Z10BubbleSortPfi   --------------------------
	.section	.text._Z10BubbleSortPfi,"ax",@progbits
	.align	128
        .global         _Z10BubbleSortPfi
        .type           _Z10BubbleSortPfi,@function
        .size           _Z10BubbleSortPfi,(.L_x_5 - _Z10BubbleSortPfi)
        .other          _Z10BubbleSortPfi,@"STO_CUDA_ENTRY STV_DEFAULT"
_Z10BubbleSortPfi:
.text._Z10BubbleSortPfi:
[----:B------:R-:W-:Y:S08]  /*0000*/  LDC R1, c[0x0][0x37c] ;  /* 0x0000df00ff017b82 */ /* 0x000ff00000000800 */
[----:B------:R-:W0:Y:S02]  /*0010*/  LDC R0, c[0x0][0x388] ;  /* 0x0000e200ff007b82 */ /* 0x000e240000000800 */
[----:B0-----:R-:W-:-:S13]  /*0020*/  ISETP.GE.AND P0, PT, R0, 0x1, PT ;  /* 0x000000010000780c */ /* 0x001fda0003f06270 */
[----:B------:R-:W-:Y:S05]  /*0030*/  @!P0 EXIT ;  /* 0x000000000000894d */ /* 0x000fea0003800000 */
[----:B------:R-:W0:Y:S01]  /*0040*/  S2R R10, SR_TID.X ;  /* 0x00000000000a7919 */ /* 0x000e220000002100 */
[----:B------:R-:W1:Y:S01]  /*0050*/  LDC R6, c[0x0][0x360] ;  /* 0x0000d800ff067b82 */ /* 0x000e620000000800 */
[----:B------:R-:W-:Y:S01]  /*0060*/  VIADD R0, R0, 0xffffffff ;  /* 0xffffffff00007836 */ /* 0x000fe20000000000 */
[----:B------:R-:W2:Y:S01]  /*0070*/  LDCU.64 UR6, c[0x0][0x358] ;  /* 0x00006b00ff0677ac */ /* 0x000ea20008000a00 */
[----:B------:R-:W-:-:S05]  /*0080*/  UMOV UR4, URZ ;  /* 0x000000ff00047c82 */ /* 0x000fca0008000000 */
.L_x_3:
[----:B------:R-:W-:Y:S01]  /*0090*/  ULOP3.LUT UR5, UR4, 0x1, URZ, 0xc0, !UPT ;  /* 0x0000000104057892 */ /* 0x000fe2000f8ec0ff */
[----:B------:R-:W-:Y:S01]  /*00a0*/  BSSY.RECONVERGENT B0, `(.L_x_0) ;  /* 0x0000012000007945 */ /* 0x000fe20003800200 */
[----:B------:R-:W3:Y:S04]  /*00b0*/  LDCU UR8, c[0x0][0x388] ;  /* 0x00007100ff0877ac */ /* 0x000ee80008000800 */
[----:B0-----:R-:W-:Y:S01]  /*00c0*/  LEA R5, R10, UR5, 0x1 ;  /* 0x000000050a057c11 */ /* 0x001fe2000f8e08ff */
[----:B------:R-:W-:-:S03]  /*00d0*/  UIADD3 UR4, UPT, UPT, UR4, 0x1, URZ ;  /* 0x0000000104047890 */ /* 0x000fc6000fffe0ff */
[----:B------:R-:W-:Y:S01]  /*00e0*/  ISETP.GE.AND P0, PT, R5, R0, PT ;  /* 0x000000000500720c */ /* 0x000fe20003f06270 */
[----:B---3--:R-:W-:-:S12]  /*00f0*/  UISETP.NE.AND UP0, UPT, UR4, UR8, UPT ;  /* 0x000000080400728c */ /* 0x008fd8000bf05270 */
[----:B------:R-:W-:Y:S05]  /*0100*/  @P0 BRA `(.L_x_1) ;  /* 0x00000000002c0947 */ /* 0x000fea0003800000 */
[----:B------:R-:W0:Y:S01]  /*0110*/  LDC.64 R2, c[0x0][0x380] ;  /* 0x0000e000ff027b82 */ /* 0x000e220000000a00 */
[----:B------:R-:W-:-:S07]  /*0120*/  IMAD.MOV.U32 R7, RZ, RZ, R5 ;  /* 0x000000ffff077224 */ /* 0x000fce00078e0005 */
.L_x_2:
[----:B0-----:R-:W-:-:S05]  /*0130*/  IMAD.WIDE R4, R7, 0x4, R2 ;  /* 0x0000000407047825 */ /* 0x001fca00078e0202 */
[----:B--2---:R-:W2:Y:S04]  /*0140*/  LDG.E R9, desc[UR6][R4.64] ;  /* 0x0000000604097981 */ /* 0x004ea8000c1e1900 */
[----:B------:R-:W2:Y:S01]  /*0150*/  LDG.E R8, desc[UR6][R4.64+0x4] ;  /* 0x0000040604087981 */ /* 0x000ea2000c1e1900 */
[----:B-1----:R-:W-:Y:S01]  /*0160*/  IMAD R7, R6, 0x2, R7 ;  /* 0x0000000206077824 */ /* 0x002fe200078e0207 */
[----:B--2---:R-:W-:-:S13]  /*0170*/  FSETP.GT.AND P0, PT, R9, R8, PT ;  /* 0x000000080900720b */ /* 0x004fda0003f04000 */
[----:B------:R3:W-:Y:S04]  /*0180*/  @P0 STG.E desc[UR6][R4.64], R8 ;  /* 0x0000000804000986 */ /* 0x0007e8000c101906 */
[----:B------:R3:W-:Y:S01]  /*0190*/  @P0 STG.E desc[UR6][R4.64+0x4], R9 ;  /* 0x0000040904000986 */ /* 0x0007e2000c101906 */
[----:B------:R-:W-:-:S13]  /*01a0*/  ISETP.GE.AND P0, PT, R7, R0, PT ;  /* 0x000000000700720c */ /* 0x000fda0003f06270 */
[----:B---3--:R-:W-:Y:S05]  /*01b0*/  @!P0 BRA `(.L_x_2) ;  /* 0xfffffffc00dc8947 */ /* 0x008fea000383ffff */
.L_x_1:
[----:B--2---:R-:W-:Y:S05]  /*01c0*/  BSYNC.RECONVERGENT B0 ;  /* 0x0000000000007941 */ /* 0x004fea0003800200 */
.L_x_0:
[----:B------:R-:W-:Y:S06]  /*01d0*/  BAR.SYNC.DEFER_BLOCKING 0x0 ;  /* 0x0000000000007b1d */ /* 0x000fec0000010000 */
[----:B------:R-:W-:Y:S05]  /*01e0*/  BRA.U UP0, `(.L_x_3) ;  /* 0xfffffffd00a87547 */ /* 0x000fea000b83ffff */
[----:B------:R-:W-:Y:S05]  /*01f0*/  EXIT ;  /* 0x000000000000794d */ /* 0x000fea0003800000 */
.L_x_4:
[----:B------:R-:W-:-:S00]  /*0200*/  BRA `(.L_x_4) ;  /* 0xfffffffc00fc7947 */ /* 0x000fc0000383ffff */
[----:B------:R-:W-:-:S00]  /*0210*/  NOP ;  /* 0x0000000000007918 */ /* 0x000fc00000000000 */
        /* <DEDUP_REMOVED lines=14> */
.L_x_5:


//--------------------- .nv.shared.reserved.0     --------------------------
	.section	.nv.shared.reserved.0,"aw",@nobits
	.weak		__nv_reservedSMEM_offset_0_alias
	.size		__nv_reservedSMEM_offset_0_alias, 0, 64
	.other		__nv_reservedSMEM_offset_0_alias,@"STO_CUDA_RESERVED_SHARED STV_DEFAULT"
__nv_reservedSMEM_offset_0_alias:
	.zero		0
	.zero		64


//--------------------- .nv.constant0._Z10BubbleSortPfi --------------------------
	.section	.nv.constant0._Z10BubbleSortPfi,"a",@progbits
	.sectionflags	@""
	.align	4
.nv.constant0._Z10BubbleSortPfi:
	.zero		908


//--------------------- SYMBOLS --------------------------

	.type		.nv.reservedSmem.offset0,@object
	.size		.nv.reservedSmem.offset0,0x4
